//
// Generated by NVIDIA NVVM Compiler
//
// Compiler Build ID: CL-36424714
// Cuda compilation tools, release 13.0, V13.0.88
// Based on NVVM 20.0.0
//

.version 9.0
.target sm_100
.address_size 64

	// .globl	_Z7dkernelv
.extern .func  (.param .b32 func_retval0) vprintf
(
	.param .b64 vprintf_param_0,
	.param .b64 vprintf_param_1
)
;
.global .align 1 .b8 $str[25] = {37, 100, 44, 32, 37, 100, 44, 32, 37, 100, 44, 32, 37, 100, 44, 32, 37, 100, 44, 32, 37, 100, 32, 10};

.visible .entry _Z7dkernelv()
{
	.local .align 8 .b8 	__local_depot0[24];
	.reg .b64 	%SP;
	.reg .b64 	%SPL;
	.reg .pred 	%p<2>;
	.reg .b32 	%r<20>;
	.reg .b64 	%rd<5>;

	mov.u64 	%SPL, __local_depot0;
	cvta.local.u64 	%SP, %SPL;
	mov.u32 	%r1, %tid.x;
	mov.u32 	%r2, %ctaid.x;
	or.b32  	%r3, %r1, %r2;
	mov.u32 	%r4, %tid.y;
	or.b32  	%r5, %r3, %r4;
	mov.u32 	%r6, %ctaid.y;
	or.b32  	%r7, %r5, %r6;
	mov.u32 	%r8, %tid.z;
	or.b32  	%r9, %r7, %r8;
	mov.u32 	%r10, %ctaid.z;
	or.b32  	%r11, %r9, %r10;
	setp.ne.s32 	%p1, %r11, 0;
	@%p1 bra 	$L__BB0_2;
	add.u64 	%rd1, %SP, 0;
	add.u64 	%rd2, %SPL, 0;
	mov.u32 	%r12, %nctaid.x;
	mov.u32 	%r13, %nctaid.y;
	mov.u32 	%r14, %nctaid.z;
	mov.u32 	%r15, %ntid.x;
	mov.u32 	%r16, %ntid.y;
	mov.u32 	%r17, %ntid.z;
	st.local.v2.u32 	[%rd2], {%r12, %r13};
	st.local.v2.u32 	[%rd2+8], {%r14, %r15};
	st.local.v2.u32 	[%rd2+16], {%r16, %r17};
	mov.u64 	%rd3, $str;
	cvta.global.u64 	%rd4, %rd3;
	{ // callseq 0, 0
	.param .b64 param0;
	st.param.b64 	[param0], %rd4;
	.param .b64 param1;
	st.param.b64 	[param1], %rd1;
	.param .b32 retval0;
	call.uni (retval0), 
	vprintf, 
	(
	param0, 
	param1
	);
	ld.param.b32 	%r18, [retval0];
	} // callseq 0
$L__BB0_2:
	ret;

}


// ===== COMPILED SASS (sm_100) =====

	.target	sm_100

	.elftype	@"ET_EXEC"


//--------------------- .note.nv.tkinfo           --------------------------
	.section	.note.nv.tkinfo,"",@"SHT_NOTE"
	.sectionflags	@"SHF_NOTE_NV_TKINFO"
	.tkinfo
        /*0018*/ 	.word	0x00000002
        /*0030*/ 	.string	""
        /*0030*/ 	.string	"ptxas"
        /*0030*/ 	.string	"Cuda compilation tools, release 13.0, V13.0.88"
        /*0030*/ 	.string	"Build cuda_13.0.r13.0/compiler.36424714_0"
        /*0030*/ 	.string	"-arch sm_100 -m 64 "



//--------------------- .note.nv.cuinfo           --------------------------
	.section	.note.nv.cuinfo,"",@"SHT_NOTE"
	.sectionflags	@"SHF_NOTE_NV_CUINFO"
        /*0018*/ 	.short	0x0002
        /*001a*/ 	.short	0x0064
        /*001c*/ 	.short	0x0082
	.zero		2


//--------------------- .nv.info                  --------------------------
	.section	.nv.info,"",@"SHT_CUDA_INFO"
	.align	4


	//----- nvinfo : EIATTR_REGCOUNT
	.align		4
        /*0000*/ 	.byte	0x04, 0x2f
        /*0002*/ 	.short	(.L_2 - .L_1)
	.align		4
.L_1:
        /*0004*/ 	.word	index@(_Z7dkernelv)
        /*0008*/ 	.word	0x00000018


	//----- nvinfo : EIATTR_FRAME_SIZE
	.align		4
.L_2:
        /*000c*/ 	.byte	0x04, 0x11
        /*000e*/ 	.short	(.L_4 - .L_3)
	.align		4
.L_3:
        /*0010*/ 	.word	index@(_Z7dkernelv)
        /*0014*/ 	.word	0x00000018


	//----- nvinfo : EIATTR_MIN_STACK_SIZE
	.align		4
.L_4:
        /*0018*/ 	.byte	0x04, 0x12
        /*001a*/ 	.short	(.L_6 - .L_5)
	.align		4
.L_5:
        /*001c*/ 	.word	index@(_Z7dkernelv)
        /*0020*/ 	.word	0x00000018
.L_6:


//--------------------- .nv.compat                --------------------------
	.section	.nv.compat,"",@"SHT_CUDA_COMPAT_INFO"
	.align	4
        /*0000*/ 	.byte	0x02, 0x09, 0x00, 0x00, 0x02, 0x02, 0x01, 0x00, 0x02, 0x05, 0x05, 0x00, 0x03, 0x07, 0x01, 0x01
        /*0010*/ 	.byte	0x02, 0x03, 0x00, 0x00, 0x02, 0x06, 0x01, 0x00, 0x04, 0x0b, 0x08, 0x00, 0x09, 0x00, 0x00, 0x00
        /*0020*/ 	.byte	0x00, 0x00, 0x00, 0x00


//--------------------- .nv.info._Z7dkernelv      --------------------------
	.section	.nv.info._Z7dkernelv,"",@"SHT_CUDA_INFO"
	.sectionflags	@""
	.align	4


	//----- nvinfo : EIATTR_CUDA_API_VERSION
	.align		4
        /*0000*/ 	.byte	0x04, 0x37
        /*0002*/ 	.short	(.L_8 - .L_7)
.L_7:
        /*0004*/ 	.word	0x00000082


	//----- nvinfo : EIATTR_SPARSE_MMA_MASK
	.align		4
.L_8:
        /*0008*/ 	.byte	0x03, 0x50
        /*000a*/ 	.short	0x0000


	//----- nvinfo : EIATTR_MAXREG_COUNT
	.align		4
        /*000c*/ 	.byte	0x03, 0x1b
        /*000e*/ 	.short	0x00ff


	//----- nvinfo : EIATTR_EXTERNS
	.align		4
        /*0010*/ 	.byte	0x04, 0x0f
        /*0012*/ 	.short	(.L_10 - .L_9)


	//   ....[0]....
	.align		4
.L_9:
        /*0014*/ 	.word	index@(vprintf)


	//----- nvinfo : EIATTR_MERCURY_ISA_VERSION
	.align		4
.L_10:
        /*0018*/ 	.byte	0x03, 0x5f
        /*001a*/ 	.short	0x0101


	//----- nvinfo : EIATTR_VRC_CTA_INIT_COUNT
	.align		4
        /*001c*/ 	.byte	0x02, 0x4a
	.zero		1
	.zero		1


	//----- nvinfo : EIATTR_SYSCALL_OFFSETS
	.align		4
        /*0020*/ 	.byte	0x04, 0x46
        /*0022*/ 	.short	(.L_12 - .L_11)


	//   ....[0]....
.L_11:
        /*0024*/ 	.word	0x000001f0


	//----- nvinfo : EIATTR_EXIT_INSTR_OFFSETS
	.align		4
.L_12:
        /*0028*/ 	.byte	0x04, 0x1c
        /*002a*/ 	.short	(.L_14 - .L_13)


	//   ....[0]....
.L_13:
        /*002c*/ 	.word	0x000000f0


	//   ....[1]....
        /*0030*/ 	.word	0x00000200


	//----- nvinfo : EIATTR_CRS_STACK_SIZE
	.align		4
.L_14:
        /*0034*/ 	.byte	0x04, 0x1e
        /*0036*/ 	.short	(.L_16 - .L_15)
.L_15:
        /*0038*/ 	.word	0x00000000


	//----- nvinfo : EIATTR_SW_WAR
	.align		4
.L_16:
        /*003c*/ 	.byte	0x04, 0x36
        /*003e*/ 	.short	(.L_18 - .L_17)
.L_17:
        /*0040*/ 	.word	0x00000008
.L_18:


//--------------------- .nv.callgraph             --------------------------
	.section	.nv.callgraph,"",@"SHT_CUDA_CALLGRAPH"
	.align	4
	.sectionentsize	8
	.align		4
        /*0000*/ 	.word	0x00000000
	.align		4
        /*0004*/ 	.word	0xffffffff
	.align		4
        /*0008*/ 	.word	index@(_Z7dkernelv)
	.align		4
        /*000c*/ 	.word	index@(vprintf)
	.align		4
        /*0010*/ 	.word	0x00000000
	.align		4
        /*0014*/ 	.word	0xfffffffe
	.align		4
        /*0018*/ 	.word	0x00000000
	.align		4
        /*001c*/ 	.word	0xfffffffd
	.align		4
        /*0020*/ 	.word	0x00000000
	.align		4
        /*0024*/ 	.word	0xfffffffc


//--------------------- .nv.constant4             --------------------------
	.section	.nv.constant4,"a",@progbits
	.align	8
	.align		8
.nv.constant4:
        /*0000*/ 	.dword	vprintf
	.align		8
        /*0008*/ 	.dword	$str


//--------------------- .text._Z7dkernelv         --------------------------
	.section	.text._Z7dkernelv,"ax",@progbits
	.align	128
        .global         _Z7dkernelv
        .type           _Z7dkernelv,@function
        .size           _Z7dkernelv,(.L_x_2 - _Z7dkernelv)
        .other          _Z7dkernelv,@"STO_CUDA_ENTRY STV_DEFAULT"
_Z7dkernelv:
.text._Z7dkernelv:
[----:B------:R-:W0:Y:S01]  /*0000*/  LDC R1, c[0x0][0x37c] ;  /* 0x0000df00ff017b82 */ /* 0x000e220000000800 */
[----:B------:R-:W1:Y:S07]  /*0010*/  S2R R0, SR_TID.X ;  /* 0x0000000000007919 */ /* 0x000e6e0000002100 */
[----:B------:R-:W1:Y:S01]  /*0020*/  S2UR UR6, SR_CTAID.X ;  /* 0x00000000000679c3 */ /* 0x000e620000002500 */
[----:B------:R-:W2:Y:S01]  /*0030*/  LDCU UR4, c[0x0][0x2f8] ;  /* 0x00005f00ff0477ac */ /* 0x000ea20008000800 */
[----:B0-----:R-:W-:Y:S01]  /*0040*/  VIADD R1, R1, 0xffffffe8 ;  /* 0xffffffe801017836 */ /* 0x001fe20000000000 */
[----:B------:R-:W1:Y:S01]  /*0050*/  S2R R3, SR_TID.Y ;  /* 0x0000000000037919 */ /* 0x000e620000002200 */
[----:B------:R-:W0:Y:S01]  /*0060*/  LDCU UR5, c[0x0][0x2fc] ;  /* 0x00005f80ff0577ac */ /* 0x000e220008000800 */
[----:B------:R-:W3:Y:S03]  /*0070*/  S2R R5, SR_TID.Z ;  /* 0x0000000000057919 */ /* 0x000ee60000002300 */
[----:B------:R-:W3:Y:S08]  /*0080*/  S2UR UR7, SR_CTAID.Y ;  /* 0x00000000000779c3 */ /* 0x000ef00000002600 */
[----:B------:R-:W4:Y:S01]  /*0090*/  S2UR UR8, SR_CTAID.Z ;  /* 0x00000000000879c3 */ /* 0x000f220000002700 */
[----:B--2---:R-:W-:-:S05]  /*00a0*/  IADD3 R6, P1, PT, R1, UR4, RZ ;  /* 0x0000000401067c10 */ /* 0x004fca000ff3e0ff */
[----:B0-----:R-:W-:Y:S01]  /*00b0*/  IMAD.X R7, RZ, RZ, UR5, P1 ;  /* 0x00000005ff077e24 */ /* 0x001fe200088e06ff */
[----:B-1----:R-:W-:-:S04]  /*00c0*/  LOP3.LUT R0, R3, UR6, R0, 0xfe, !PT ;  /* 0x0000000603007c12 */ /* 0x002fc8000f8efe00 */
[----:B---3--:R-:W-:-:S04]  /*00d0*/  LOP3.LUT R0, R5, UR7, R0, 0xfe, !PT ;  /* 0x0000000705007c12 */ /* 0x008fc8000f8efe00 */
[----:B----4-:R-:W-:-:S13]  /*00e0*/  LOP3.LUT P0, RZ, R0, UR8, RZ, 0xfc, !PT ;  /* 0x0000000800ff7c12 */ /* 0x010fda000f80fcff */
[----:B------:R-:W-:Y:S05]  /*00f0*/  @P0 EXIT ;  /* 0x000000000000094d */ /* 0x000fea0003800000 */
[----:B------:R-:W0:Y:S01]  /*0100*/  LDC R8, c[0x0][0x370] ;  /* 0x0000dc00ff087b82 */ /* 0x000e220000000800 */
[----:B------:R-:W-:Y:S01]  /*0110*/  MOV R0, 0x0 ;  /* 0x0000000000007802 */ /* 0x000fe20000000f00 */
[----:B------:R-:W1:Y:S06]  /*0120*/  LDCU.64 UR4, c[0x4][0x8] ;  /* 0x01000100ff0477ac */ /* 0x000e6c0008000a00 */
[----:B------:R-:W0:Y:S08]  /*0130*/  LDC R9, c[0x0][0x374] ;  /* 0x0000dd00ff097b82 */ /* 0x000e300000000800 */
[----:B------:R-:W2:Y:S01]  /*0140*/  LDC R10, c[0x0][0x378] ;  /* 0x0000de00ff0a7b82 */ /* 0x000ea20000000800 */
[----:B-1----:R-:W-:-:S02]  /*0150*/  IMAD.U32 R4, RZ, RZ, UR4 ;  /* 0x00000004ff047e24 */ /* 0x002fc4000f8e00ff */
[----:B------:R-:W-:-:S05]  /*0160*/  IMAD.U32 R5, RZ, RZ, UR5 ;  /* 0x00000005ff057e24 */ /* 0x000fca000f8e00ff */
[----:B------:R-:W2:Y:S08]  /*0170*/  LDC R11, c[0x0][0x360] ;  /* 0x0000d800ff0b7b82 */ /* 0x000eb00000000800 */
[----:B------:R-:W1:Y:S01]  /*0180*/  LDC R12, c[0x0][0x364] ;  /* 0x0000d900ff0c7b82 */ /* 0x000e620000000800 */
[----:B0-----:R0:W-:Y:S07]  /*0190*/  STL.64 [R1], R8 ;  /* 0x0000000801007387 */ /* 0x0011ee0000100a00 */
[----:B------:R-:W1:Y:S01]  /*01a0*/  LDC R13, c[0x0][0x368] ;  /* 0x0000da00ff0d7b82 */ /* 0x000e620000000800 */
[----:B--2---:R0:W-:Y:S07]  /*01b0*/  STL.64 [R1+0x8], R10 ;  /* 0x0000080a01007387 */ /* 0x0041ee0000100a00 */
[----:B------:R0:W2:Y:S01]  /*01c0*/  LDC.64 R2, c[0x4][R0] ;  /* 0x0100000000027b82 */ /* 0x0000a20000000a00 */
[----:B-1----:R0:W-:Y:S02]  /*01d0*/  STL.64 [R1+0x10], R12 ;  /* 0x0000100c01007387 */ /* 0x0021e40000100a00 */
[----:B------:R-:W-:-:S07]  /*01e0*/  LEPC R20, `(.L_x_0) ;  /* 0x000000001014794e */ /* 0x000fce0000000000 */
[----:B0-2---:R-:W-:Y:S05]  /*01f0*/  CALL.ABS.NOINC R2 ;  /* 0x0000000002007343 */ /* 0x005fea0003c00000 */
.L_x_0:
[----:B------:R-:W-:Y:S05]  /*0200*/  EXIT ;  /* 0x000000000000794d */ /* 0x000fea0003800000 */
.L_x_1:
[----:B------:R-:W-:-:S00]  /*0210*/  BRA `(.L_x_1) ;  /* 0xfffffffc00fc7947 */ /* 0x000fc0000383ffff */
[----:B------:R-:W-:-:S00]  /*0220*/  NOP ;  /* 0x0000000000007918 */ /* 0x000fc00000000000 */
        /* <DEDUP_REMOVED lines=13> */
.L_x_2:


//--------------------- .nv.global.init           --------------------------
	.section	.nv.global.init,"aw",@progbits
.nv.global.init:
	.type		$str,@object
	.size		$str,(.L_0 - $str)
$str:
        /*0000*/ 	.byte	0x25, 0x64, 0x2c, 0x20, 0x25, 0x64, 0x2c, 0x20, 0x25, 0x64, 0x2c, 0x20, 0x25, 0x64, 0x2c, 0x20
        /*0010*/ 	.byte	0x25, 0x64, 0x2c, 0x20, 0x25, 0x64, 0x20, 0x0a, 0x00
.L_0:


//--------------------- .nv.shared.reserved.0     --------------------------
	.section	.nv.shared.reserved.0,"aw",@nobits
	.weak		__nv_reservedSMEM_offset_0_alias
	.size		__nv_reservedSMEM_offset_0_alias, 0, 64
	.other		__nv_reservedSMEM_offset_0_alias,@"STO_CUDA_RESERVED_SHARED STV_DEFAULT"
__nv_reservedSMEM_offset_0_alias:
	.zero		0
	.zero		64


//--------------------- .nv.constant0._Z7dkernelv --------------------------
	.section	.nv.constant0._Z7dkernelv,"a",@progbits
	.sectionflags	@""
	.align	4
.nv.constant0._Z7dkernelv:
	.zero		896


//--------------------- SYMBOLS --------------------------

	.type		.nv.reservedSmem.offset0,@object
	.size		.nv.reservedSmem.offset0,0x4
	.type		vprintf,@function
